	.headerflags	@"EF_CUDA_TEXMODE_UNIFIED EF_CUDA_64BIT_ADDRESS EF_CUDA_ACCELERATORS EF_CUDA_SM90 EF_CUDA_VIRTUAL_SM(EF_CUDA_SM90)"
	.elftype	@"ET_EXEC"


//--------------------- .nv.info                  --------------------------
	.section	.nv.info,"",@"SHT_CUDA_INFO"
	.align	4


	//----- nvinfo : EIATTR_REGCOUNT
	.align		4
        /*0000*/ 	.byte	0x04, 0x2f
        /*0002*/ 	.short	(.L_2 - .L_1)
	.align		4
.L_1:
        /*0004*/ 	.word	index@(triton_per_fused__native_batch_norm_legit_convolution_repeat_1)
        /*0008*/ 	.word	0x0000001a


	//----- nvinfo : EIATTR_MIN_STACK_SIZE
	.align		4
.L_2:
        /*000c*/ 	.byte	0x04, 0x12
        /*000e*/ 	.short	(.L_4 - .L_3)
	.align		4
.L_3:
        /*0010*/ 	.word	index@(triton_per_fused__native_batch_norm_legit_convolution_repeat_1)
        /*0014*/ 	.word	0x00000000


	//----- nvinfo : EIATTR_FRAME_SIZE
	.align		4
.L_4:
        /*0018*/ 	.byte	0x04, 0x11
        /*001a*/ 	.short	(.L_6 - .L_5)
	.align		4
.L_5:
        /*001c*/ 	.word	index@(triton_per_fused__native_batch_norm_legit_convolution_repeat_1)
        /*0020*/ 	.word	0x00000000


	//----- nvinfo : EIATTR_MIN_STACK_SIZE
	.align		4
.L_6:
        /*0024*/ 	.byte	0x04, 0x12
        /*0026*/ 	.short	(.L_8 - .L_7)
	.align		4
.L_7:
        /*0028*/ 	.word	index@(triton_per_fused__native_batch_norm_legit_convolution_repeat_1)
        /*002c*/ 	.word	0x00000000
.L_8:


//--------------------- .nv.info.triton_per_fused__native_batch_norm_legit_convolution_repeat_1 --------------------------
	.section	.nv.info.triton_per_fused__native_batch_norm_legit_convolution_repeat_1,"",@"SHT_CUDA_INFO"
	.sectionflags	@""
	.align	4


	//----- nvinfo : EIATTR_CUDA_API_VERSION
	.align		4
        /*0000*/ 	.byte	0x04, 0x37
        /*0002*/ 	.short	(.L_10 - .L_9)
.L_9:
        /*0004*/ 	.word	0x0000007c


	//----- nvinfo : EIATTR_KPARAM_INFO
	.align		4
.L_10:
        /*0008*/ 	.byte	0x04, 0x17
        /*000a*/ 	.short	(.L_12 - .L_11)
.L_11:
        /*000c*/ 	.word	0x00000000
        /*0010*/ 	.short	0x0009
        /*0012*/ 	.short	0x0044
        /*0014*/ 	.byte	0x00, 0xf0, 0x11, 0x00


	//----- nvinfo : EIATTR_KPARAM_INFO
	.align		4
.L_12:
        /*0018*/ 	.byte	0x04, 0x17
        /*001a*/ 	.short	(.L_14 - .L_13)
.L_13:
        /*001c*/ 	.word	0x00000000
        /*0020*/ 	.short	0x0008
        /*0022*/ 	.short	0x0040
        /*0024*/ 	.byte	0x00, 0xf0, 0x11, 0x00


	//----- nvinfo : EIATTR_KPARAM_INFO
	.align		4
.L_14:
        /*0028*/ 	.byte	0x04, 0x17
        /*002a*/ 	.short	(.L_16 - .L_15)
.L_15:
        /*002c*/ 	.word	0x00000000
        /*0030*/ 	.short	0x0007
        /*0032*/ 	.short	0x0038
        /*0034*/ 	.byte	0x00, 0xf4, 0x21, 0x00


	//----- nvinfo : EIATTR_KPARAM_INFO
	.align		4
.L_16:
        /*0038*/ 	.byte	0x04, 0x17
        /*003a*/ 	.short	(.L_18 - .L_17)
.L_17:
        /*003c*/ 	.word	0x00000000
        /*0040*/ 	.short	0x0006
        /*0042*/ 	.short	0x0030
        /*0044*/ 	.byte	0x00, 0xf4, 0x21, 0x00


	//----- nvinfo : EIATTR_KPARAM_INFO
	.align		4
.L_18:
        /*0048*/ 	.byte	0x04, 0x17
        /*004a*/ 	.short	(.L_20 - .L_19)
.L_19:
        /*004c*/ 	.word	0x00000000
        /*0050*/ 	.short	0x0005
        /*0052*/ 	.short	0x0028
        /*0054*/ 	.byte	0x00, 0xf4, 0x21, 0x00


	//----- nvinfo : EIATTR_KPARAM_INFO
	.align		4
.L_20:
        /*0058*/ 	.byte	0x04, 0x17
        /*005a*/ 	.short	(.L_22 - .L_21)
.L_21:
        /*005c*/ 	.word	0x00000000
        /*0060*/ 	.short	0x0004
        /*0062*/ 	.short	0x0020
        /*0064*/ 	.byte	0x00, 0xf4, 0x21, 0x00


	//----- nvinfo : EIATTR_KPARAM_INFO
	.align		4
.L_22:
        /*0068*/ 	.byte	0x04, 0x17
        /*006a*/ 	.short	(.L_24 - .L_23)
.L_23:
        /*006c*/ 	.word	0x00000000
        /*0070*/ 	.short	0x0003
        /*0072*/ 	.short	0x0018
        /*0074*/ 	.byte	0x00, 0xf4, 0x21, 0x00


	//----- nvinfo : EIATTR_KPARAM_INFO
	.align		4
.L_24:
        /*0078*/ 	.byte	0x04, 0x17
        /*007a*/ 	.short	(.L_26 - .L_25)
.L_25:
        /*007c*/ 	.word	0x00000000
        /*0080*/ 	.short	0x0002
        /*0082*/ 	.short	0x0010
        /*0084*/ 	.byte	0x00, 0xf4, 0x21, 0x00


	//----- nvinfo : EIATTR_KPARAM_INFO
	.align		4
.L_26:
        /*0088*/ 	.byte	0x04, 0x17
        /*008a*/ 	.short	(.L_28 - .L_27)
.L_27:
        /*008c*/ 	.word	0x00000000
        /*0090*/ 	.short	0x0001
        /*0092*/ 	.short	0x0008
        /*0094*/ 	.byte	0x00, 0xf4, 0x21, 0x00


	//----- nvinfo : EIATTR_KPARAM_INFO
	.align		4
.L_28:
        /*0098*/ 	.byte	0x04, 0x17
        /*009a*/ 	.short	(.L_30 - .L_29)
.L_29:
        /*009c*/ 	.word	0x00000000
        /*00a0*/ 	.short	0x0000
        /*00a2*/ 	.short	0x0000
        /*00a4*/ 	.byte	0x00, 0xf4, 0x21, 0x00


	//----- nvinfo : EIATTR_SPARSE_MMA_MASK
	.align		4
.L_30:
        /*00a8*/ 	.byte	0x03, 0x50
        /*00aa*/ 	.short	0x0000


	//----- nvinfo : EIATTR_MAXREG_COUNT
	.align		4
        /*00ac*/ 	.byte	0x03, 0x1b
        /*00ae*/ 	.short	0x00ff


	//----- nvinfo : EIATTR_COOP_GROUP_MASK_REGIDS
	.align		4
        /*00b0*/ 	.byte	0x04, 0x29
        /*00b2*/ 	.short	(.L_32 - .L_31)


	//   ....[0]....
.L_31:
        /*00b4*/ 	.word	0xffffffff


	//   ....[1]....
        /*00b8*/ 	.word	0xffffffff


	//   ....[2]....
        /*00bc*/ 	.word	0xffffffff


	//   ....[3]....
        /*00c0*/ 	.word	0xffffffff


	//   ....[4]....
        /*00c4*/ 	.word	0xffffffff


	//   ....[5]....
        /*00c8*/ 	.word	0xffffffff


	//   ....[6]....
        /*00cc*/ 	.word	0xffffffff


	//   ....[7]....
        /*00d0*/ 	.word	0xffffffff


	//   ....[8]....
        /*00d4*/ 	.word	0xffffffff


	//   ....[9]....
        /*00d8*/ 	.word	0xffffffff


	//   ....[10]....
        /*00dc*/ 	.word	0xffffffff


	//   ....[11]....
        /*00e0*/ 	.word	0xffffffff


	//----- nvinfo : EIATTR_COOP_GROUP_INSTR_OFFSETS
	.align		4
.L_32:
        /*00e4*/ 	.byte	0x04, 0x28
        /*00e6*/ 	.short	(.L_34 - .L_33)


	//   ....[0]....
.L_33:
        /*00e8*/ 	.word	0x000001c0


	//   ....[1]....
        /*00ec*/ 	.word	0x000001f0


	//   ....[2]....
        /*00f0*/ 	.word	0x00000220


	//   ....[3]....
        /*00f4*/ 	.word	0x00000250


	//   ....[4]....
        /*00f8*/ 	.word	0x00000280


	//   ....[5]....
        /*00fc*/ 	.word	0x00000360


	//   ....[6]....
        /*0100*/ 	.word	0x000003f0


	//   ....[7]....
        /*0104*/ 	.word	0x00000410


	//   ....[8]....
        /*0108*/ 	.word	0x00000430


	//   ....[9]....
        /*010c*/ 	.word	0x00000460


	//   ....[10]....
        /*0110*/ 	.word	0x00000480


	//   ....[11]....
        /*0114*/ 	.word	0x00000500


	//----- nvinfo : EIATTR_EXIT_INSTR_OFFSETS
	.align		4
.L_34:
        /*0118*/ 	.byte	0x04, 0x1c
        /*011a*/ 	.short	(.L_36 - .L_35)


	//   ....[0]....
.L_35:
        /*011c*/ 	.word	0x00000640


	//   ....[1]....
        /*0120*/ 	.word	0x00000660


	//----- nvinfo : EIATTR_REQNTID
	.align		4
.L_36:
        /*0124*/ 	.byte	0x04, 0x10
        /*0126*/ 	.short	(.L_38 - .L_37)
.L_37:
        /*0128*/ 	.word	0x00000040
        /*012c*/ 	.word	0x00000001
        /*0130*/ 	.word	0x00000001


	//----- nvinfo : EIATTR_CBANK_PARAM_SIZE
	.align		4
.L_38:
        /*0134*/ 	.byte	0x03, 0x19
        /*0136*/ 	.short	0x0048


	//----- nvinfo : EIATTR_PARAM_CBANK
	.align		4
        /*0138*/ 	.byte	0x04, 0x0a
        /*013a*/ 	.short	(.L_40 - .L_39)
	.align		4
.L_39:
        /*013c*/ 	.word	index@(.nv.constant0.triton_per_fused__native_batch_norm_legit_convolution_repeat_1)
        /*0140*/ 	.short	0x0210
        /*0142*/ 	.short	0x0048


	//----- nvinfo : EIATTR_SW_WAR
	.align		4
.L_40:
        /*0144*/ 	.byte	0x04, 0x36
        /*0146*/ 	.short	(.L_42 - .L_41)
.L_41:
        /*0148*/ 	.word	0x00000008
.L_42:


//--------------------- .nv.callgraph             --------------------------
	.section	.nv.callgraph,"",@"SHT_CUDA_CALLGRAPH"
	.align	4
	.sectionentsize	8
	.align		4
        /*0000*/ 	.word	0x00000000
	.align		4
        /*0004*/ 	.word	0xffffffff
	.align		4
        /*0008*/ 	.word	0x00000000
	.align		4
        /*000c*/ 	.word	0xfffffffe
	.align		4
        /*0010*/ 	.word	0x00000000
	.align		4
        /*0014*/ 	.word	0xfffffffd
	.align		4
        /*0018*/ 	.word	0x00000000
	.align		4
        /*001c*/ 	.word	0xfffffffc


//--------------------- .nv.constant4             --------------------------
	.section	.nv.constant4,"a",@progbits
	.align	8
	.align		8
.nv.constant4:
        /*0000*/ 	.dword	_$_str


//--------------------- .text.triton_per_fused__native_batch_norm_legit_convolution_repeat_1 --------------------------
	.section	.text.triton_per_fused__native_batch_norm_legit_convolution_repeat_1,"ax",@progbits
	.sectionflags	@"SHF_BARRIERS=1"
	.align	128
        .global         triton_per_fused__native_batch_norm_legit_convolution_repeat_1
        .type           triton_per_fused__native_batch_norm_legit_convolution_repeat_1,@function
        .size           triton_per_fused__native_batch_norm_legit_convolution_repeat_1,(.L_x_1 - triton_per_fused__native_batch_norm_legit_convolution_repeat_1)
        .other          triton_per_fused__native_batch_norm_legit_convolution_repeat_1,@"STO_CUDA_ENTRY STV_DEFAULT"
triton_per_fused__native_batch_norm_legit_convolution_repeat_1:
.text.triton_per_fused__native_batch_norm_legit_convolution_repeat_1:
[----:B------:R-:W0:Y:S01]  /*0000*/  LDC R1, c[0x0][0x28] ;  /* 0x00000a00ff017b82 */ /* 0x000e220000000800 */
[----:B------:R-:W1:Y:S07]  /*0010*/  S2R R4, SR_CTAID.X ;  /* 0x0000000000047919 */ /* 0x000e6e0000002500 */
[----:B------:R-:W2:Y:S01]  /*0020*/  LDC.64 R2, c[0x0][0x210] ;  /* 0x00008400ff027b82 */ /* 0x000ea20000000a00 */
[----:B------:R-:W-:Y:S01]  /*0030*/  ULDC.64 UR6, c[0x0][0x208] ;  /* 0x0000820000067ab9 */ /* 0x000fe20000000a00 */
[----:B------:R-:W3:Y:S06]  /*0040*/  S2R R16, SR_TID.X ;  /* 0x0000000000107919 */ /* 0x000eec0000002100 */
[----:B------:R-:W4:Y:S01]  /*0050*/  LDC.64 R6, c[0x0][0x220] ;  /* 0x00008800ff067b82 */ /* 0x000f220000000a00 */
[----:B-1----:R-:W-:-:S02]  /*0060*/  SHF.R.S32.HI R9, RZ, 0x1f, R4 ;  /* 0x0000001fff097819 */ /* 0x002fc40000011404 */
[----:B------:R-:W-:Y:S02]  /*0070*/  ISETP.GE.AND P1, PT, R4, 0x10, PT ;  /* 0x000000100400780c */ /* 0x000fe40003f26270 */
[----:B------:R-:W-:Y:S02]  /*0080*/  LEA.HI R9, R9, R4, RZ, 0x2 ;  /* 0x0000000409097211 */ /* 0x000fe400078f10ff */
[----:B---3--:R-:W-:Y:S02]  /*0090*/  LOP3.LUT R5, R16, 0x3f, RZ, 0xc0, !PT ;  /* 0x0000003f10057812 */ /* 0x008fe400078ec0ff */
[----:B------:R-:W-:Y:S02]  /*00a0*/  LOP3.LUT R9, R9, 0xfffffffc, RZ, 0xc0, !PT ;  /* 0xfffffffc09097812 */ /* 0x000fe400078ec0ff */
[----:B------:R-:W-:Y:S02]  /*00b0*/  LEA R0, R4, R5, 0x6 ;  /* 0x0000000504007211 */ /* 0x000fe400078e30ff */
[----:B------:R-:W-:-:S02]  /*00c0*/  IADD3 R11, -R9, R4, RZ ;  /* 0x00000004090b7210 */ /* 0x000fc40007ffe1ff */
[----:B------:R-:W-:Y:S01]  /*00d0*/  CS2R R8, SRZ ;  /* 0x0000000000087805 */ /* 0x000fe2000001ff00 */
[----:B--2---:R-:W-:-:S04]  /*00e0*/  IMAD.WIDE R2, R0, 0x4, R2 ;  /* 0x0000000400027825 */ /* 0x004fc800078e0202 */
[----:B----4-:R-:W-:Y:S01]  /*00f0*/  IMAD.WIDE R6, R11, 0x4, R6 ;  /* 0x000000040b067825 */ /* 0x010fe200078e0206 */
[----:B------:R-:W2:Y:S04]  /*0100*/  @!P1 LDG.E R8, desc[UR6][R2.64] ;  /* 0x0000000602089981 */ /* 0x000ea8000c1e1900 */
[----:B------:R1:W3:Y:S01]  /*0110*/  @!P1 LDG.E.EL R9, desc[UR6][R6.64] ;  /* 0x0000000606099981 */ /* 0x0002e2000c2e1900 */
[----:B------:R-:W4:Y:S01]  /*0120*/  S2UR UR5, SR_CgaCtaId ;  /* 0x00000000000579c3 */ /* 0x000f220000008800 */
[C---:B------:R-:W-:Y:S01]  /*0130*/  LOP3.LUT P2, RZ, R16.reuse, 0x1f, RZ, 0xc0, !PT ;  /* 0x0000001f10ff7812 */ /* 0x040fe2000784c0ff */
[----:B------:R-:W-:Y:S01]  /*0140*/  UMOV UR4, 0x400 ;  /* 0x0000040000047882 */ /* 0x000fe20000000000 */
[----:B------:R-:W-:-:S05]  /*0150*/  ISETP.GE.AND P3, PT, R16, 0x2, PT ;  /* 0x000000021000780c */ /* 0x000fca0003f66270 */
[----:B-1----:R-:W1:Y:S01]  /*0160*/  LDC.64 R6, c[0x0][0x218] ;  /* 0x00008600ff067b82 */ /* 0x002e620000000a00 */
[----:B----4-:R-:W-:Y:S01]  /*0170*/  UPRMT UR4, UR5, 0x654, UR4 ;  /* 0x0000065405047896 */ /* 0x010fe20008000004 */
[----:B-1----:R-:W-:Y:S01]  /*0180*/  IMAD.WIDE R6, R11, 0x4, R6 ;  /* 0x000000040b067825 */ /* 0x002fe200078e0206 */
[----:B--2---:R-:W-:-:S05]  /*0190*/  SEL R8, R8, RZ, !P1 ;  /* 0x000000ff08087207 */ /* 0x004fca0004800000 */
[----:B---3--:R-:W-:-:S05]  /*01a0*/  FADD R9, R8, R9 ;  /* 0x0000000908097221 */ /* 0x008fca0000000000 */
[----:B------:R-:W-:-:S05]  /*01b0*/  FSEL R8, R9, RZ, !P1 ;  /* 0x000000ff09087208 */ /* 0x000fca0004800000 */
[----:B------:R-:W1:Y:S02]  /*01c0*/  SHFL.BFLY PT, R13, R8, 0x10, 0x1f ;  /* 0x0e001f00080d7f89 */ /* 0x000e6400000e0000 */
[----:B-1----:R-:W-:Y:S01]  /*01d0*/  FADD R13, R8, R13 ;  /* 0x0000000d080d7221 */ /* 0x002fe20000000000 */
[----:B------:R-:W-:-:S04]  /*01e0*/  HFMA2.MMA R8, -RZ, RZ, 0, 0 ;  /* 0x00000000ff087435 */ /* 0x000fc800000001ff */
[----:B------:R-:W1:Y:S02]  /*01f0*/  SHFL.BFLY PT, R10, R13, 0x8, 0x1f ;  /* 0x0d001f000d0a7f89 */ /* 0x000e6400000e0000 */
[----:B-1----:R-:W-:Y:S01]  /*0200*/  FADD R17, R13, R10 ;  /* 0x0000000a0d117221 */ /* 0x002fe20000000000 */
[----:B------:R-:W-:-:S04]  /*0210*/  SHF.R.U32.HI R13, RZ, 0x3, R16 ;  /* 0x00000003ff0d7819 */ /* 0x000fc80000011610 */
[----:B------:R-:W1:Y:S01]  /*0220*/  SHFL.BFLY PT, R10, R17, 0x4, 0x1f ;  /* 0x0c801f00110a7f89 */ /* 0x000e6200000e0000 */
[----:B------:R-:W-:Y:S01]  /*0230*/  LOP3.LUT R13, R13, 0x4, RZ, 0xc0, !PT ;  /* 0x000000040d0d7812 */ /* 0x000fe200078ec0ff */
[----:B-1----:R-:W-:-:S05]  /*0240*/  FADD R18, R17, R10 ;  /* 0x0000000a11127221 */ /* 0x002fca0000000000 */
[----:B------:R-:W1:Y:S02]  /*0250*/  SHFL.BFLY PT, R15, R18, 0x2, 0x1f ;  /* 0x0c401f00120f7f89 */ /* 0x000e6400000e0000 */
[----:B-1----:R-:W-:Y:S02]  /*0260*/  FADD R20, R18, R15 ;  /* 0x0000000f12147221 */ /* 0x002fe40000000000 */
[----:B------:R-:W1:Y:S03]  /*0270*/  LDC.64 R14, c[0x0][0x228] ;  /* 0x00008a00ff0e7b82 */ /* 0x000e660000000a00 */
[----:B------:R-:W2:Y:S01]  /*0280*/  SHFL.BFLY PT, R21, R20, 0x1, 0x1f ;  /* 0x0c201f0014157f89 */ /* 0x000ea200000e0000 */
[----:B-1----:R-:W-:Y:S01]  /*0290*/  IMAD.WIDE R10, R11, 0x4, R14 ;  /* 0x000000040b0a7825 */ /* 0x002fe200078e020e */
[----:B------:R-:W-:-:S03]  /*02a0*/  CS2R R14, SRZ ;  /* 0x00000000000e7805 */ /* 0x000fc6000001ff00 */
[----:B--2---:R-:W-:Y:S01]  /*02b0*/  FADD R22, R20, R21 ;  /* 0x0000001514167221 */ /* 0x004fe20000000000 */
[C---:B------:R-:W-:Y:S01]  /*02c0*/  LEA R20, R16.reuse, UR4, 0x2 ;  /* 0x0000000410147c11 */ /* 0x040fe2000f8e10ff */
[----:B------:R-:W2:Y:S04]  /*02d0*/  @!P1 LDG.E.EL R8, desc[UR6][R10.64] ;  /* 0x000000060a089981 */ /* 0x000ea8000c2e1900 */
[----:B------:R-:W2:Y:S04]  /*02e0*/  @!P1 LDG.E.EL R15, desc[UR6][R6.64] ;  /* 0x00000006060f9981 */ /* 0x000ea8000c2e1900 */
[----:B------:R1:W3:Y:S04]  /*02f0*/  @!P1 LDG.E.EL R14, desc[UR6][R6.64] ;  /* 0x00000006060e9981 */ /* 0x0002e8000c2e1900 */
[----:B------:R-:W-:Y:S01]  /*0300*/  @!P2 STS [R13+UR4], R22 ;  /* 0x000000160d00a988 */ /* 0x000fe20008000804 */
[----:B------:R-:W-:Y:S06]  /*0310*/  BAR.SYNC.DEFER_BLOCKING 0x0 ;  /* 0x0000000000007b1d */ /* 0x000fec0000010000 */
[----:B------:R-:W4:Y:S01]  /*0320*/  @!P3 LDS R12, [R20] ;  /* 0x00000000140cb984 */ /* 0x000f220000000800 */
[----:B------:R-:W-:-:S04]  /*0330*/  LOP3.LUT R18, R16, 0x1, RZ, 0xc0, !PT ;  /* 0x0000000110127812 */ /* 0x000fc800078ec0ff */
[----:B------:R-:W-:-:S04]  /*0340*/  ISETP.NE.U32.AND P0, PT, R18, 0x1, PT ;  /* 0x000000011200780c */ /* 0x000fc80003f05070 */
[----:B------:R-:W-:Y:S01]  /*0350*/  ISETP.LT.AND P0, PT, R16, 0x2, P0 ;  /* 0x000000021000780c */ /* 0x000fe20000701270 */
[----:B----4-:R-:W4:Y:S02]  /*0360*/  SHFL.BFLY PT, R17, R12, 0x1, 0x1f ;  /* 0x0c201f000c117f89 */ /* 0x010f2400000e0000 */
[----:B----4-:R-:W-:-:S10]  /*0370*/  FADD R17, R12, R17 ;  /* 0x000000110c117221 */ /* 0x010fd40000000000 */
[----:B------:R-:W-:Y:S01]  /*0380*/  @P0 STS [R20], R17 ;  /* 0x0000001114000388 */ /* 0x000fe20000000800 */
[----:B------:R-:W-:Y:S06]  /*0390*/  BAR.SYNC.DEFER_BLOCKING 0x0 ;  /* 0x0000000000007b1d */ /* 0x000fec0000010000 */
[----:B------:R-:W4:Y:S02]  /*03a0*/  LDS R18, [UR4] ;  /* 0x00000004ff127984 */ /* 0x000f240008000800 */
[----:B----4-:R-:W-:-:S04]  /*03b0*/  FMUL R18, R18, 0.015625 ;  /* 0x3c80000012127820 */ /* 0x010fc80000400000 */
[----:B------:R-:W-:-:S04]  /*03c0*/  FADD R21, R9, -R18 ;  /* 0x8000001209157221 */ /* 0x000fc80000000000 */
[----:B-1----:R-:W-:-:S05]  /*03d0*/  FMUL R6, R21, R21 ;  /* 0x0000001515067220 */ /* 0x002fca0000400000 */
[----:B------:R-:W-:-:S05]  /*03e0*/  FSEL R6, R6, RZ, !P1 ;  /* 0x000000ff06067208 */ /* 0x000fca0004800000 */
[----:B------:R-:W1:Y:S02]  /*03f0*/  SHFL.BFLY PT, R7, R6, 0x10, 0x1f ;  /* 0x0e001f0006077f89 */ /* 0x000e6400000e0000 */
[----:B-1----:R-:W-:-:S05]  /*0400*/  FADD R7, R6, R7 ;  /* 0x0000000706077221 */ /* 0x002fca0000000000 */
[----:B------:R-:W1:Y:S02]  /*0410*/  SHFL.BFLY PT, R10, R7, 0x8, 0x1f ;  /* 0x0d001f00070a7f89 */ /* 0x000e6400000e0000 */
[----:B-1----:R-:W-:-:S05]  /*0420*/  FADD R10, R7, R10 ;  /* 0x0000000a070a7221 */ /* 0x002fca0000000000 */
[----:B------:R-:W1:Y:S02]  /*0430*/  SHFL.BFLY PT, R11, R10, 0x4, 0x1f ;  /* 0x0c801f000a0b7f89 */ /* 0x000e6400000e0000 */
[----:B-1----:R-:W-:Y:S01]  /*0440*/  FADD R11, R10, R11 ;  /* 0x0000000b0a0b7221 */ /* 0x002fe20000000000 */
[----:B------:R-:W-:Y:S06]  /*0450*/  BAR.SYNC.DEFER_BLOCKING 0x0 ;  /* 0x0000000000007b1d */ /* 0x000fec0000010000 */
[----:B------:R-:W1:Y:S02]  /*0460*/  SHFL.BFLY PT, R12, R11, 0x2, 0x1f ;  /* 0x0c401f000b0c7f89 */ /* 0x000e6400000e0000 */
[----:B-1----:R-:W-:-:S05]  /*0470*/  FADD R12, R11, R12 ;  /* 0x0000000c0b0c7221 */ /* 0x002fca0000000000 */
[----:B------:R-:W1:Y:S02]  /*0480*/  SHFL.BFLY PT, R17, R12, 0x1, 0x1f ;  /* 0x0c201f000c117f89 */ /* 0x000e6400000e0000 */
[----:B-1----:R-:W-:Y:S01]  /*0490*/  FADD R22, R12, R17 ;  /* 0x000000110c167221 */ /* 0x002fe20000000000 */
[----:B------:R-:W-:Y:S01]  /*04a0*/  MOV R11, 0x3c800000 ;  /* 0x3c800000000b7802 */ /* 0x000fe20000000f00 */
[----:B------:R-:W1:Y:S03]  /*04b0*/  LDC.64 R16, c[0x0][0x230] ;  /* 0x00008c00ff107b82 */ /* 0x000e660000000a00 */
[----:B------:R4:W-:Y:S05]  /*04c0*/  @!P2 STS [R13+UR4], R22 ;  /* 0x000000160d00a988 */ /* 0x0009ea0008000804 */
[----:B------:R-:W-:Y:S08]  /*04d0*/  BAR.SYNC.DEFER_BLOCKING 0x0 ;  /* 0x0000000000007b1d */ /* 0x000ff00000010000 */
[----:B----4-:R-:W5:Y:S01]  /*04e0*/  LDC.64 R12, c[0x0][0x238] ;  /* 0x00008e00ff0c7b82 */ /* 0x010f620000000a00 */
[----:B------:R-:W4:Y:S04]  /*04f0*/  @!P3 LDS R19, [R20] ;  /* 0x000000001413b984 */ /* 0x000f280000000800 */
[----:B----4-:R-:W4:Y:S02]  /*0500*/  SHFL.BFLY PT, R6, R19, 0x1, 0x1f ;  /* 0x0c201f0013067f89 */ /* 0x010f2400000e0000 */
[----:B----4-:R-:W-:-:S02]  /*0510*/  FADD R23, R19, R6 ;  /* 0x0000000613177221 */ /* 0x010fc40000000000 */
[----:B------:R-:W4:Y:S03]  /*0520*/  LDC.64 R6, c[0x0][0x240] ;  /* 0x00009000ff067b82 */ /* 0x000f260000000a00 */
[----:B------:R-:W-:Y:S05]  /*0530*/  @P0 STS [R20], R23 ;  /* 0x0000001714000388 */ /* 0x000fea0000000800 */
[----:B------:R-:W-:Y:S06]  /*0540*/  BAR.SYNC.DEFER_BLOCKING 0x0 ;  /* 0x0000000000007b1d */ /* 0x000fec0000010000 */
[----:B------:R-:W2:Y:S01]  /*0550*/  LDS R10, [UR4] ;  /* 0x00000004ff0a7984 */ /* 0x000ea20008000800 */
[----:B------:R-:W-:Y:S01]  /*0560*/  ISETP.EQ.AND P0, PT, R5, RZ, !P1 ;  /* 0x000000ff0500720c */ /* 0x000fe20004f02270 */
[----:B-1----:R-:W-:-:S04]  /*0570*/  IMAD.WIDE R16, R4, 0x4, R16 ;  /* 0x0000000404107825 */ /* 0x002fc800078e0210 */
[----:B----4-:R-:W-:-:S04]  /*0580*/  IMAD.WIDE R6, R0, 0x4, R6 ;  /* 0x0000000400067825 */ /* 0x010fc800078e0206 */
[----:B0-2---:R-:W-:Y:S02]  /*0590*/  FFMA R22, R10, R11, 9.9999997473787516356e-06 ;  /* 0x3727c5ac0a167423 */ /* 0x005fe4000000000b */
[----:B------:R-:W0:Y:S04]  /*05a0*/  LDC.64 R10, c[0x0][0x248] ;  /* 0x00009200ff0a7b82 */ /* 0x000e280000000a00 */
[----:B------:R-:W1:Y:S01]  /*05b0*/  MUFU.RSQ R22, R22 ;  /* 0x0000001600167308 */ /* 0x000e620000001400 */
[----:B---3--:R4:W-:Y:S04]  /*05c0*/  @P0 STG.E desc[UR6][R16.64], R14 ;  /* 0x0000000e10000986 */ /* 0x0089e8000c101906 */
[----:B------:R4:W-:Y:S01]  /*05d0*/  @!P1 STG.E desc[UR6][R2.64], R9 ;  /* 0x0000000902009986 */ /* 0x0009e2000c101906 */
[----:B-1----:R-:W-:-:S04]  /*05e0*/  FMUL R21, R21, R22 ;  /* 0x0000001615157220 */ /* 0x002fc80000400000 */
[----:B------:R-:W-:Y:S01]  /*05f0*/  FFMA R15, R21, R15, R8 ;  /* 0x0000000f150f7223 */ /* 0x000fe20000000008 */
[----:B0-----:R-:W-:-:S04]  /*0600*/  IMAD.WIDE R10, R4, 0x4, R10 ;  /* 0x00000004040a7825 */ /* 0x001fc800078e020a */
[----:B------:R4:W-:Y:S01]  /*0610*/  @!P1 STG.E desc[UR6][R6.64], R15 ;  /* 0x0000000f06009986 */ /* 0x0009e2000c101906 */
[----:B-----5:R-:W-:-:S03]  /*0620*/  IMAD.WIDE R12, R4, 0x4, R12 ;  /* 0x00000004040c7825 */ /* 0x020fc600078e020c */
[----:B------:R4:W-:Y:S01]  /*0630*/  @P0 STG.E desc[UR6][R10.64], R22 ;  /* 0x000000160a000986 */ /* 0x0009e2000c101906 */
[----:B------:R-:W-:Y:S05]  /*0640*/  @!P0 EXIT ;  /* 0x000000000000894d */ /* 0x000fea0003800000 */
[----:B------:R-:W-:Y:S01]  /*0650*/  STG.E desc[UR6][R12.64], R18 ;  /* 0x000000120c007986 */ /* 0x000fe2000c101906 */
[----:B------:R-:W-:Y:S05]  /*0660*/  EXIT ;  /* 0x000000000000794d */ /* 0x000fea0003800000 */
.L_x_0:
[----:B------:R-:W-:-:S00]  /*0670*/  BRA `(.L_x_0) ;  /* 0xfffffffc00fc7947 */ /* 0x000fc0000383ffff */
[----:B------:R-:W-:-:S00]  /*0680*/  NOP ;  /* 0x0000000000007918 */ /* 0x000fc00000000000 */
[----:B------:R-:W-:-:S00]  /*0690*/  NOP ;  /* 0x0000000000007918 */ /* 0x000fc00000000000 */
[----:B------:R-:W-:-:S00]  /*06a0*/  NOP ;  /* 0x0000000000007918 */ /* 0x000fc00000000000 */
[----:B------:R-:W-:-:S00]  /*06b0*/  NOP ;  /* 0x0000000000007918 */ /* 0x000fc00000000000 */
[----:B------:R-:W-:-:S00]  /*06c0*/  NOP ;  /* 0x0000000000007918 */ /* 0x000fc00000000000 */
[----:B------:R-:W-:-:S00]  /*06d0*/  NOP ;  /* 0x0000000000007918 */ /* 0x000fc00000000000 */
[----:B------:R-:W-:-:S00]  /*06e0*/  NOP ;  /* 0x0000000000007918 */ /* 0x000fc00000000000 */
[----:B------:R-:W-:-:S00]  /*06f0*/  NOP ;  /* 0x0000000000007918 */ /* 0x000fc00000000000 */
.L_x_1:


//--------------------- .nv.global.init           --------------------------
	.section	.nv.global.init,"aw",@progbits
.nv.global.init:
	.type		_$_str,@object
	.size		_$_str,(.L_0 - _$_str)
_$_str:
        /*0000*/ 	.byte	0x5f, 0x5f, 0x43, 0x55, 0x44, 0x41, 0x5f, 0x46, 0x54, 0x5a, 0x00
.L_0:


//--------------------- .nv.shared.triton_per_fused__native_batch_norm_legit_convolution_repeat_1 --------------------------
	.section	.nv.shared.triton_per_fused__native_batch_norm_legit_convolution_repeat_1,"aw",@nobits
	.sectionflags	@""
	.align	16
	.zero		1024


//--------------------- .nv.constant0.triton_per_fused__native_batch_norm_legit_convolution_repeat_1 --------------------------
	.section	.nv.constant0.triton_per_fused__native_batch_norm_legit_convolution_repeat_1,"a",@progbits
	.sectionflags	@""
	.align	4
.nv.constant0.triton_per_fused__native_batch_norm_legit_convolution_repeat_1:
	.zero		600
